//
// Generated by NVIDIA NVVM Compiler
//
// Compiler Build ID: CL-36424714
// Cuda compilation tools, release 13.0, V13.0.88
// Based on NVVM 20.0.0
//

.version 9.0
.target sm_100
.address_size 64

	// .globl	_Z5hellov
.extern .func  (.param .b32 func_retval0) vprintf
(
	.param .b64 vprintf_param_0,
	.param .b64 vprintf_param_1
)
;
.global .align 1 .b8 $str[23] = {116, 104, 114, 101, 97, 100, 58, 32, 37, 100, 44, 32, 98, 108, 111, 99, 107, 58, 32, 37, 100, 10};

.visible .entry _Z5hellov()
{
	.local .align 8 .b8 	__local_depot0[8];
	.reg .b64 	%SP;
	.reg .b64 	%SPL;
	.reg .b32 	%r<5>;
	.reg .b64 	%rd<5>;

	mov.u64 	%SPL, __local_depot0;
	cvta.local.u64 	%SP, %SPL;
	add.u64 	%rd1, %SP, 0;
	add.u64 	%rd2, %SPL, 0;
	mov.u32 	%r1, %tid.x;
	mov.u32 	%r2, %ctaid.x;
	st.local.v2.u32 	[%rd2], {%r1, %r2};
	mov.u64 	%rd3, $str;
	cvta.global.u64 	%rd4, %rd3;
	{ // callseq 0, 0
	.param .b64 param0;
	st.param.b64 	[param0], %rd4;
	.param .b64 param1;
	st.param.b64 	[param1], %rd1;
	.param .b32 retval0;
	call.uni (retval0), 
	vprintf, 
	(
	param0, 
	param1
	);
	ld.param.b32 	%r3, [retval0];
	} // callseq 0
	ret;

}


// ===== COMPILED SASS (sm_100) =====

	.target	sm_100

	.elftype	@"ET_EXEC"


//--------------------- .note.nv.tkinfo           --------------------------
	.section	.note.nv.tkinfo,"",@"SHT_NOTE"
	.sectionflags	@"SHF_NOTE_NV_TKINFO"
	.tkinfo
        /*0018*/ 	.word	0x00000002
        /*0030*/ 	.string	""
        /*0030*/ 	.string	"ptxas"
        /*0030*/ 	.string	"Cuda compilation tools, release 13.0, V13.0.88"
        /*0030*/ 	.string	"Build cuda_13.0.r13.0/compiler.36424714_0"
        /*0030*/ 	.string	"-arch sm_100 -m 64 "



//--------------------- .note.nv.cuinfo           --------------------------
	.section	.note.nv.cuinfo,"",@"SHT_NOTE"
	.sectionflags	@"SHF_NOTE_NV_CUINFO"
        /*0018*/ 	.short	0x0002
        /*001a*/ 	.short	0x0064
        /*001c*/ 	.short	0x0082
	.zero		2


//--------------------- .nv.info                  --------------------------
	.section	.nv.info,"",@"SHT_CUDA_INFO"
	.align	4


	//----- nvinfo : EIATTR_REGCOUNT
	.align		4
        /*0000*/ 	.byte	0x04, 0x2f
        /*0002*/ 	.short	(.L_2 - .L_1)
	.align		4
.L_1:
        /*0004*/ 	.word	index@(_Z5hellov)
        /*0008*/ 	.word	0x00000018


	//----- nvinfo : EIATTR_FRAME_SIZE
	.align		4
.L_2:
        /*000c*/ 	.byte	0x04, 0x11
        /*000e*/ 	.short	(.L_4 - .L_3)
	.align		4
.L_3:
        /*0010*/ 	.word	index@(_Z5hellov)
        /*0014*/ 	.word	0x00000008


	//----- nvinfo : EIATTR_MIN_STACK_SIZE
	.align		4
.L_4:
        /*0018*/ 	.byte	0x04, 0x12
        /*001a*/ 	.short	(.L_6 - .L_5)
	.align		4
.L_5:
        /*001c*/ 	.word	index@(_Z5hellov)
        /*0020*/ 	.word	0x00000008
.L_6:


//--------------------- .nv.compat                --------------------------
	.section	.nv.compat,"",@"SHT_CUDA_COMPAT_INFO"
	.align	4
        /*0000*/ 	.byte	0x02, 0x09, 0x00, 0x00, 0x02, 0x02, 0x01, 0x00, 0x02, 0x05, 0x05, 0x00, 0x03, 0x07, 0x01, 0x01
        /*0010*/ 	.byte	0x02, 0x03, 0x00, 0x00, 0x02, 0x06, 0x01, 0x00, 0x04, 0x0b, 0x08, 0x00, 0x09, 0x00, 0x00, 0x00
        /*0020*/ 	.byte	0x00, 0x00, 0x00, 0x00


//--------------------- .nv.info._Z5hellov        --------------------------
	.section	.nv.info._Z5hellov,"",@"SHT_CUDA_INFO"
	.sectionflags	@""
	.align	4


	//----- nvinfo : EIATTR_CUDA_API_VERSION
	.align		4
        /*0000*/ 	.byte	0x04, 0x37
        /*0002*/ 	.short	(.L_8 - .L_7)
.L_7:
        /*0004*/ 	.word	0x00000082


	//----- nvinfo : EIATTR_SPARSE_MMA_MASK
	.align		4
.L_8:
        /*0008*/ 	.byte	0x03, 0x50
        /*000a*/ 	.short	0x0000


	//----- nvinfo : EIATTR_MAXREG_COUNT
	.align		4
        /*000c*/ 	.byte	0x03, 0x1b
        /*000e*/ 	.short	0x00ff


	//----- nvinfo : EIATTR_EXTERNS
	.align		4
        /*0010*/ 	.byte	0x04, 0x0f
        /*0012*/ 	.short	(.L_10 - .L_9)


	//   ....[0]....
	.align		4
.L_9:
        /*0014*/ 	.word	index@(vprintf)


	//----- nvinfo : EIATTR_MERCURY_ISA_VERSION
	.align		4
.L_10:
        /*0018*/ 	.byte	0x03, 0x5f
        /*001a*/ 	.short	0x0101


	//----- nvinfo : EIATTR_VRC_CTA_INIT_COUNT
	.align		4
        /*001c*/ 	.byte	0x02, 0x4a
	.zero		1
	.zero		1


	//----- nvinfo : EIATTR_SYSCALL_OFFSETS
	.align		4
        /*0020*/ 	.byte	0x04, 0x46
        /*0022*/ 	.short	(.L_12 - .L_11)


	//   ....[0]....
.L_11:
        /*0024*/ 	.word	0x000000f0


	//----- nvinfo : EIATTR_EXIT_INSTR_OFFSETS
	.align		4
.L_12:
        /*0028*/ 	.byte	0x04, 0x1c
        /*002a*/ 	.short	(.L_14 - .L_13)


	//   ....[0]....
.L_13:
        /*002c*/ 	.word	0x00000100


	//----- nvinfo : EIATTR_SW_WAR
	.align		4
.L_14:
        /*0030*/ 	.byte	0x04, 0x36
        /*0032*/ 	.short	(.L_16 - .L_15)
.L_15:
        /*0034*/ 	.word	0x00000008
.L_16:


//--------------------- .nv.callgraph             --------------------------
	.section	.nv.callgraph,"",@"SHT_CUDA_CALLGRAPH"
	.align	4
	.sectionentsize	8
	.align		4
        /*0000*/ 	.word	0x00000000
	.align		4
        /*0004*/ 	.word	0xffffffff
	.align		4
        /*0008*/ 	.word	index@(_Z5hellov)
	.align		4
        /*000c*/ 	.word	index@(vprintf)
	.align		4
        /*0010*/ 	.word	0x00000000
	.align		4
        /*0014*/ 	.word	0xfffffffe
	.align		4
        /*0018*/ 	.word	0x00000000
	.align		4
        /*001c*/ 	.word	0xfffffffd
	.align		4
        /*0020*/ 	.word	0x00000000
	.align		4
        /*0024*/ 	.word	0xfffffffc


//--------------------- .nv.constant4             --------------------------
	.section	.nv.constant4,"a",@progbits
	.align	8
	.align		8
.nv.constant4:
        /*0000*/ 	.dword	vprintf
	.align		8
        /*0008*/ 	.dword	$str


//--------------------- .text._Z5hellov           --------------------------
	.section	.text._Z5hellov,"ax",@progbits
	.align	128
        .global         _Z5hellov
        .type           _Z5hellov,@function
        .size           _Z5hellov,(.L_x_2 - _Z5hellov)
        .other          _Z5hellov,@"STO_CUDA_ENTRY STV_DEFAULT"
_Z5hellov:
.text._Z5hellov:
[----:B------:R-:W0:Y:S01]  /*0000*/  LDC R1, c[0x0][0x37c] ;  /* 0x0000df00ff017b82 */ /* 0x000e220000000800 */
[----:B------:R-:W1:Y:S01]  /*0010*/  S2R R8, SR_TID.X ;  /* 0x0000000000087919 */ /* 0x000e620000002100 */
[----:B0-----:R-:W-:Y:S01]  /*0020*/  VIADD R1, R1, 0xfffffff8 ;  /* 0xfffffff801017836 */ /* 0x001fe20000000000 */
[----:B------:R-:W-:Y:S01]  /*0030*/  MOV R0, 0x0 ;  /* 0x0000000000007802 */ /* 0x000fe20000000f00 */
[----:B------:R-:W0:Y:S01]  /*0040*/  LDCU UR4, c[0x0][0x2f8] ;  /* 0x00005f00ff0477ac */ /* 0x000e220008000800 */
[----:B------:R-:W1:Y:S03]  /*0050*/  S2R R9, SR_CTAID.X ;  /* 0x0000000000097919 */ /* 0x000e660000002500 */
[----:B------:R2:W3:Y:S01]  /*0060*/  LDC.64 R2, c[0x4][R0] ;  /* 0x0100000000027b82 */ /* 0x0004e20000000a00 */
[----:B------:R-:W4:Y:S01]  /*0070*/  LDCU.64 UR6, c[0x4][0x8] ;  /* 0x01000100ff0677ac */ /* 0x000f220008000a00 */
[----:B------:R-:W5:Y:S01]  /*0080*/  LDCU UR5, c[0x0][0x2fc] ;  /* 0x00005f80ff0577ac */ /* 0x000f620008000800 */
[----:B0-----:R-:W-:Y:S01]  /*0090*/  IADD3 R6, P0, PT, R1, UR4, RZ ;  /* 0x0000000401067c10 */ /* 0x001fe2000ff1e0ff */
[----:B----4-:R-:W-:Y:S01]  /*00a0*/  IMAD.U32 R4, RZ, RZ, UR6 ;  /* 0x00000006ff047e24 */ /* 0x010fe2000f8e00ff */
[----:B------:R-:W-:-:S03]  /*00b0*/  MOV R5, UR7 ;  /* 0x0000000700057c02 */ /* 0x000fc60008000f00 */
[----:B-----5:R-:W-:Y:S01]  /*00c0*/  IMAD.X R7, RZ, RZ, UR5, P0 ;  /* 0x00000005ff077e24 */ /* 0x020fe200080e06ff */
[----:B-1----:R2:W-:Y:S07]  /*00d0*/  STL.64 [R1], R8 ;  /* 0x0000000801007387 */ /* 0x0025ee0000100a00 */
[----:B------:R-:W-:-:S07]  /*00e0*/  LEPC R20, `(.L_x_0) ;  /* 0x000000001014794e */ /* 0x000fce0000000000 */
[----:B--23--:R-:W-:Y:S05]  /*00f0*/  CALL.ABS.NOINC R2 ;  /* 0x0000000002007343 */ /* 0x00cfea0003c00000 */
.L_x_0:
[----:B------:R-:W-:Y:S05]  /*0100*/  EXIT ;  /* 0x000000000000794d */ /* 0x000fea0003800000 */
.L_x_1:
[----:B------:R-:W-:-:S00]  /*0110*/  BRA `(.L_x_1) ;  /* 0xfffffffc00fc7947 */ /* 0x000fc0000383ffff */
[----:B------:R-:W-:-:S00]  /*0120*/  NOP ;  /* 0x0000000000007918 */ /* 0x000fc00000000000 */
        /* <DEDUP_REMOVED lines=13> */
.L_x_2:


//--------------------- .nv.global.init           --------------------------
	.section	.nv.global.init,"aw",@progbits
.nv.global.init:
	.type		$str,@object
	.size		$str,(.L_0 - $str)
$str:
        /*0000*/ 	.byte	0x74, 0x68, 0x72, 0x65, 0x61, 0x64, 0x3a, 0x20, 0x25, 0x64, 0x2c, 0x20, 0x62, 0x6c, 0x6f, 0x63
        /*0010*/ 	.byte	0x6b, 0x3a, 0x20, 0x25, 0x64, 0x0a, 0x00
.L_0:


//--------------------- .nv.shared.reserved.0     --------------------------
	.section	.nv.shared.reserved.0,"aw",@nobits
	.weak		__nv_reservedSMEM_offset_0_alias
	.size		__nv_reservedSMEM_offset_0_alias, 0, 64
	.other		__nv_reservedSMEM_offset_0_alias,@"STO_CUDA_RESERVED_SHARED STV_DEFAULT"
__nv_reservedSMEM_offset_0_alias:
	.zero		0
	.zero		64


//--------------------- .nv.constant0._Z5hellov   --------------------------
	.section	.nv.constant0._Z5hellov,"a",@progbits
	.sectionflags	@""
	.align	4
.nv.constant0._Z5hellov:
	.zero		896


//--------------------- SYMBOLS --------------------------

	.type		.nv.reservedSmem.offset0,@object
	.size		.nv.reservedSmem.offset0,0x4
	.type		vprintf,@function
